//
// Generated by NVIDIA NVVM Compiler
//
// Compiler Build ID: CL-36424714
// Cuda compilation tools, release 13.0, V13.0.88
// Based on NVVM 20.0.0
//

.version 9.0
.target sm_100
.address_size 64

	// .globl	_Z16warpReduceKernelPKfPfii

.visible .entry _Z16warpReduceKernelPKfPfii(
	.param .u64 .ptr .align 1 _Z16warpReduceKernelPKfPfii_param_0,
	.param .u64 .ptr .align 1 _Z16warpReduceKernelPKfPfii_param_1,
	.param .u32 _Z16warpReduceKernelPKfPfii_param_2,
	.param .u32 _Z16warpReduceKernelPKfPfii_param_3
)
{
	.reg .pred 	%p<6>;
	.reg .b32 	%r<17>;
	.reg .b32 	%f<11>;
	.reg .b64 	%rd<9>;

	ld.param.u64 	%rd1, [_Z16warpReduceKernelPKfPfii_param_0];
	ld.param.u64 	%rd2, [_Z16warpReduceKernelPKfPfii_param_1];
	ld.param.u32 	%r8, [_Z16warpReduceKernelPKfPfii_param_2];
	ld.param.u32 	%r7, [_Z16warpReduceKernelPKfPfii_param_3];
	mov.u32 	%r1, %ctaid.x;
	mov.u32 	%r2, %ntid.x;
	mov.u32 	%r3, %tid.x;
	mad.lo.s32 	%r4, %r1, %r2, %r3;
	setp.ge.s32 	%p1, %r4, %r8;
	mov.f32 	%f10, 0f00000000;
	@%p1 bra 	$L__BB0_2;
	cvta.to.global.u64 	%rd3, %rd1;
	mul.wide.s32 	%rd4, %r4, 4;
	add.s64 	%rd5, %rd3, %rd4;
	ld.global.f32 	%f10, [%rd5];
$L__BB0_2:
	setp.lt.s32 	%p2, %r7, 2;
	@%p2 bra 	$L__BB0_5;
	mov.u32 	%r16, %r7;
$L__BB0_4:
	shr.u32 	%r6, %r16, 1;
	mov.b32 	%r9, %f10;
	shfl.sync.down.b32	%r10|%p3, %r9, %r6, 31, -1;
	mov.b32 	%f7, %r10;
	add.f32 	%f10, %f10, %f7;
	setp.gt.u32 	%p4, %r16, 3;
	mov.u32 	%r16, %r6;
	@%p4 bra 	$L__BB0_4;
$L__BB0_5:
	add.s32 	%r11, %r7, -1;
	and.b32  	%r12, %r11, %r3;
	setp.ne.s32 	%p5, %r12, 0;
	@%p5 bra 	$L__BB0_7;
	div.u32 	%r13, %r2, %r7;
	div.u32 	%r14, %r3, %r7;
	mad.lo.s32 	%r15, %r13, %r1, %r14;
	cvta.to.global.u64 	%rd6, %rd2;
	mul.wide.s32 	%rd7, %r15, 4;
	add.s64 	%rd8, %rd6, %rd7;
	st.global.f32 	[%rd8], %f10;
$L__BB0_7:
	ret;

}


// ===== COMPILED SASS (sm_100) =====

	.target	sm_100

	.elftype	@"ET_EXEC"


//--------------------- .note.nv.tkinfo           --------------------------
	.section	.note.nv.tkinfo,"",@"SHT_NOTE"
	.sectionflags	@"SHF_NOTE_NV_TKINFO"
	.tkinfo
        /*0018*/ 	.word	0x00000002
        /*0030*/ 	.string	""
        /*0030*/ 	.string	"ptxas"
        /*0030*/ 	.string	"Cuda compilation tools, release 13.0, V13.0.88"
        /*0030*/ 	.string	"Build cuda_13.0.r13.0/compiler.36424714_0"
        /*0030*/ 	.string	"-arch sm_100 -m 64 "



//--------------------- .note.nv.cuinfo           --------------------------
	.section	.note.nv.cuinfo,"",@"SHT_NOTE"
	.sectionflags	@"SHF_NOTE_NV_CUINFO"
        /*0018*/ 	.short	0x0002
        /*001a*/ 	.short	0x0064
        /*001c*/ 	.short	0x0082
	.zero		2


//--------------------- .nv.info                  --------------------------
	.section	.nv.info,"",@"SHT_CUDA_INFO"
	.align	4


	//----- nvinfo : EIATTR_REGCOUNT
	.align		4
        /*0000*/ 	.byte	0x04, 0x2f
        /*0002*/ 	.short	(.L_1 - .L_0)
	.align		4
.L_0:
        /*0004*/ 	.word	index@(_Z16warpReduceKernelPKfPfii)
        /*0008*/ 	.word	0x0000000c


	//----- nvinfo : EIATTR_FRAME_SIZE
	.align		4
.L_1:
        /*000c*/ 	.byte	0x04, 0x11
        /*000e*/ 	.short	(.L_3 - .L_2)
	.align		4
.L_2:
        /*0010*/ 	.word	index@(_Z16warpReduceKernelPKfPfii)
        /*0014*/ 	.word	0x00000000


	//----- nvinfo : EIATTR_MIN_STACK_SIZE
	.align		4
.L_3:
        /*0018*/ 	.byte	0x04, 0x12
        /*001a*/ 	.short	(.L_5 - .L_4)
	.align		4
.L_4:
        /*001c*/ 	.word	index@(_Z16warpReduceKernelPKfPfii)
        /*0020*/ 	.word	0x00000000
.L_5:


//--------------------- .nv.compat                --------------------------
	.section	.nv.compat,"",@"SHT_CUDA_COMPAT_INFO"
	.align	4
        /*0000*/ 	.byte	0x02, 0x09, 0x00, 0x00, 0x02, 0x02, 0x01, 0x00, 0x02, 0x05, 0x05, 0x00, 0x03, 0x07, 0x01, 0x01
        /*0010*/ 	.byte	0x02, 0x03, 0x00, 0x00, 0x02, 0x06, 0x01, 0x00, 0x04, 0x0b, 0x08, 0x00, 0x09, 0x00, 0x00, 0x00
        /*0020*/ 	.byte	0x00, 0x00, 0x00, 0x00


//--------------------- .nv.info._Z16warpReduceKernelPKfPfii --------------------------
	.section	.nv.info._Z16warpReduceKernelPKfPfii,"",@"SHT_CUDA_INFO"
	.sectionflags	@""
	.align	4


	//----- nvinfo : EIATTR_CUDA_API_VERSION
	.align		4
        /*0000*/ 	.byte	0x04, 0x37
        /*0002*/ 	.short	(.L_7 - .L_6)
.L_6:
        /*0004*/ 	.word	0x00000082


	//----- nvinfo : EIATTR_KPARAM_INFO
	.align		4
.L_7:
        /*0008*/ 	.byte	0x04, 0x17
        /*000a*/ 	.short	(.L_9 - .L_8)
.L_8:
        /*000c*/ 	.word	0x00000000
        /*0010*/ 	.short	0x0003
        /*0012*/ 	.short	0x0014
        /*0014*/ 	.byte	0x00, 0xf0, 0x11, 0x00


	//----- nvinfo : EIATTR_KPARAM_INFO
	.align		4
.L_9:
        /*0018*/ 	.byte	0x04, 0x17
        /*001a*/ 	.short	(.L_11 - .L_10)
.L_10:
        /*001c*/ 	.word	0x00000000
        /*0020*/ 	.short	0x0002
        /*0022*/ 	.short	0x0010
        /*0024*/ 	.byte	0x00, 0xf0, 0x11, 0x00


	//----- nvinfo : EIATTR_KPARAM_INFO
	.align		4
.L_11:
        /*0028*/ 	.byte	0x04, 0x17
        /*002a*/ 	.short	(.L_13 - .L_12)
.L_12:
        /*002c*/ 	.word	0x00000000
        /*0030*/ 	.short	0x0001
        /*0032*/ 	.short	0x0008
        /*0034*/ 	.byte	0x00, 0xf5, 0x21, 0x00


	//----- nvinfo : EIATTR_KPARAM_INFO
	.align		4
.L_13:
        /*0038*/ 	.byte	0x04, 0x17
        /*003a*/ 	.short	(.L_15 - .L_14)
.L_14:
        /*003c*/ 	.word	0x00000000
        /*0040*/ 	.short	0x0000
        /*0042*/ 	.short	0x0000
        /*0044*/ 	.byte	0x00, 0xf5, 0x21, 0x00


	//----- nvinfo : EIATTR_SPARSE_MMA_MASK
	.align		4
.L_15:
        /*0048*/ 	.byte	0x03, 0x50
        /*004a*/ 	.short	0x0000


	//----- nvinfo : EIATTR_MAXREG_COUNT
	.align		4
        /*004c*/ 	.byte	0x03, 0x1b
        /*004e*/ 	.short	0x00ff


	//----- nvinfo : EIATTR_MERCURY_ISA_VERSION
	.align		4
        /*0050*/ 	.byte	0x03, 0x5f
        /*0052*/ 	.short	0x0101


	//----- nvinfo : EIATTR_COOP_GROUP_MASK_REGIDS
	.align		4
        /*0054*/ 	.byte	0x04, 0x29
        /*0056*/ 	.short	(.L_17 - .L_16)


	//   ....[0]....
.L_16:
        /*0058*/ 	.word	0xffffffff


	//----- nvinfo : EIATTR_COOP_GROUP_INSTR_OFFSETS
	.align		4
.L_17:
        /*005c*/ 	.byte	0x04, 0x28
        /*005e*/ 	.short	(.L_19 - .L_18)


	//   ....[0]....
.L_18:
        /*0060*/ 	.word	0x00000170


	//----- nvinfo : EIATTR_VRC_CTA_INIT_COUNT
	.align		4
.L_19:
        /*0064*/ 	.byte	0x02, 0x4a
	.zero		1
	.zero		1


	//----- nvinfo : EIATTR_EXIT_INSTR_OFFSETS
	.align		4
        /*0068*/ 	.byte	0x04, 0x1c
        /*006a*/ 	.short	(.L_21 - .L_20)


	//   ....[0]....
.L_20:
        /*006c*/ 	.word	0x000001c0


	//   ....[1]....
        /*0070*/ 	.word	0x000003d0


	//----- nvinfo : EIATTR_CRS_STACK_SIZE
	.align		4
.L_21:
        /*0074*/ 	.byte	0x04, 0x1e
        /*0076*/ 	.short	(.L_23 - .L_22)
.L_22:
        /*0078*/ 	.word	0x00000000


	//----- nvinfo : EIATTR_CBANK_PARAM_SIZE
	.align		4
.L_23:
        /*007c*/ 	.byte	0x03, 0x19
        /*007e*/ 	.short	0x0018


	//----- nvinfo : EIATTR_PARAM_CBANK
	.align		4
        /*0080*/ 	.byte	0x04, 0x0a
        /*0082*/ 	.short	(.L_25 - .L_24)
	.align		4
.L_24:
        /*0084*/ 	.word	index@(.nv.constant0._Z16warpReduceKernelPKfPfii)
        /*0088*/ 	.short	0x0380
        /*008a*/ 	.short	0x0018


	//----- nvinfo : EIATTR_SW_WAR
	.align		4
.L_25:
        /*008c*/ 	.byte	0x04, 0x36
        /*008e*/ 	.short	(.L_27 - .L_26)
.L_26:
        /*0090*/ 	.word	0x00000008
.L_27:


//--------------------- .nv.callgraph             --------------------------
	.section	.nv.callgraph,"",@"SHT_CUDA_CALLGRAPH"
	.align	4
	.sectionentsize	8
	.align		4
        /*0000*/ 	.word	0x00000000
	.align		4
        /*0004*/ 	.word	0xffffffff
	.align		4
        /*0008*/ 	.word	0x00000000
	.align		4
        /*000c*/ 	.word	0xfffffffe
	.align		4
        /*0010*/ 	.word	0x00000000
	.align		4
        /*0014*/ 	.word	0xfffffffd
	.align		4
        /*0018*/ 	.word	0x00000000
	.align		4
        /*001c*/ 	.word	0xfffffffc


//--------------------- .text._Z16warpReduceKernelPKfPfii --------------------------
	.section	.text._Z16warpReduceKernelPKfPfii,"ax",@progbits
	.align	128
        .global         _Z16warpReduceKernelPKfPfii
        .type           _Z16warpReduceKernelPKfPfii,@function
        .size           _Z16warpReduceKernelPKfPfii,(.L_x_5 - _Z16warpReduceKernelPKfPfii)
        .other          _Z16warpReduceKernelPKfPfii,@"STO_CUDA_ENTRY STV_DEFAULT"
_Z16warpReduceKernelPKfPfii:
.text._Z16warpReduceKernelPKfPfii:
[----:B------:R-:W-:Y:S01]  /*0000*/  LDC R1, c[0x0][0x37c] ;  /* 0x0000df00ff017b82 */ /* 0x000fe20000000800 */
[----:B------:R-:W0:Y:S07]  /*0010*/  S2R R8, SR_TID.X ;  /* 0x0000000000087919 */ /* 0x000e2e0000002100 */
[----:B------:R-:W0:Y:S01]  /*0020*/  S2UR UR5, SR_CTAID.X ;  /* 0x00000000000579c3 */ /* 0x000e220000002500 */
[----:B------:R-:W1:Y:S01]  /*0030*/  LDCU UR4, c[0x0][0x390] ;  /* 0x00007200ff0477ac */ /* 0x000e620008000800 */
[----:B------:R-:W-:Y:S01]  /*0040*/  BSSY.RECONVERGENT B0, `(.L_x_0) ;  /* 0x000000b000007945 */ /* 0x000fe20003800200 */
[----:B------:R-:W-:Y:S01]  /*0050*/  IMAD.MOV.U32 R0, RZ, RZ, RZ ;  /* 0x000000ffff007224 */ /* 0x000fe200078e00ff */
[----:B------:R-:W2:Y:S04]  /*0060*/  LDCU UR8, c[0x0][0x394] ;  /* 0x00007280ff0877ac */ /* 0x000ea80008000800 */
[----:B------:R-:W0:Y:S01]  /*0070*/  LDC R6, c[0x0][0x360] ;  /* 0x0000d800ff067b82 */ /* 0x000e220000000800 */
[----:B------:R-:W3:Y:S01]  /*0080*/  LDCU.64 UR6, c[0x0][0x358] ;  /* 0x00006b00ff0677ac */ /* 0x000ee20008000a00 */
[----:B0-----:R-:W-:-:S05]  /*0090*/  IMAD R5, R6, UR5, R8 ;  /* 0x0000000506057c24 */ /* 0x001fca000f8e0208 */
[----:B-1----:R-:W-:-:S13]  /*00a0*/  ISETP.GE.AND P0, PT, R5, UR4, PT ;  /* 0x0000000405007c0c */ /* 0x002fda000bf06270 */
[----:B--23--:R-:W-:Y:S05]  /*00b0*/  @P0 BRA `(.L_x_1) ;  /* 0x00000000000c0947 */ /* 0x00cfea0003800000 */
[----:B------:R-:W0:Y:S02]  /*00c0*/  LDC.64 R2, c[0x0][0x380] ;  /* 0x0000e000ff027b82 */ /* 0x000e240000000a00 */
[----:B0-----:R-:W-:-:S05]  /*00d0*/  IMAD.WIDE R2, R5, 0x4, R2 ;  /* 0x0000000405027825 */ /* 0x001fca00078e0202 */
[----:B------:R0:W5:Y:S02]  /*00e0*/  LDG.E R0, desc[UR6][R2.64] ;  /* 0x0000000602007981 */ /* 0x000164000c1e1900 */
.L_x_1:
[----:B------:R-:W-:Y:S05]  /*00f0*/  BSYNC.RECONVERGENT B0 ;  /* 0x0000000000007941 */ /* 0x000fea0003800200 */
.L_x_0:
[----:B------:R-:W-:-:S09]  /*0100*/  UISETP.GE.AND UP0, UPT, UR8, 0x2, UPT ;  /* 0x000000020800788c */ /* 0x000fd2000bf06270 */
[----:B------:R-:W-:Y:S05]  /*0110*/  BRA.U !UP0, `(.L_x_2) ;  /* 0x0000000108207547 */ /* 0x000fea000b800000 */
[----:B------:R-:W0:Y:S02]  /*0120*/  LDCU UR4, c[0x0][0x394] ;  /* 0x00007280ff0477ac */ /* 0x000e240008000800 */
[----:B0-----:R-:W-:-:S07]  /*0130*/  IMAD.U32 R2, RZ, RZ, UR4 ;  /* 0x00000004ff027e24 */ /* 0x001fce000f8e00ff */
.L_x_3:
[----:B------:R-:W-:Y:S02]  /*0140*/  SHF.R.U32.HI R3, RZ, 0x1, R2 ;  /* 0x00000001ff037819 */ /* 0x000fe40000011602 */
[----:B------:R-:W-:Y:S02]  /*0150*/  ISETP.GT.U32.AND P0, PT, R2, 0x3, PT ;  /* 0x000000030200780c */ /* 0x000fe40003f04070 */
[----:B------:R-:W-:Y:S01]  /*0160*/  MOV R2, R3 ;  /* 0x0000000300027202 */ /* 0x000fe20000000f00 */
[----:B-----5:R-:W0:Y:S02]  /*0170*/  SHFL.DOWN PT, R5, R0, R3, 0x1f ;  /* 0x08001f0300057589 */ /* 0x020e2400000e0000 */
[----:B0-----:R-:W-:-:S08]  /*0180*/  FADD R0, R5, R0 ;  /* 0x0000000005007221 */ /* 0x001fd00000000000 */
[----:B------:R-:W-:Y:S05]  /*0190*/  @P0 BRA `(.L_x_3) ;  /* 0xfffffffc00e80947 */ /* 0x000fea000383ffff */
.L_x_2:
[----:B------:R-:W-:-:S06]  /*01a0*/  UIADD3 UR4, UPT, UPT, UR8, -0x1, URZ ;  /* 0xffffffff08047890 */ /* 0x000fcc000fffe0ff */
[----:B------:R-:W-:-:S13]  /*01b0*/  LOP3.LUT P0, RZ, R8, UR4, RZ, 0xc0, !PT ;  /* 0x0000000408ff7c12 */ /* 0x000fda000f80c0ff */
[----:B------:R-:W-:Y:S05]  /*01c0*/  @P0 EXIT ;  /* 0x000000000000094d */ /* 0x000fea0003800000 */
[----:B------:R-:W1:Y:S08]  /*01d0*/  I2F.U32.RP R4, UR8 ;  /* 0x0000000800047d06 */ /* 0x000e700008209000 */
[----:B-1----:R-:W0:Y:S02]  /*01e0*/  MUFU.RCP R4, R4 ;  /* 0x0000000400047308 */ /* 0x002e240000001000 */
[----:B0-----:R-:W-:Y:S01]  /*01f0*/  VIADD R2, R4, 0xffffffe ;  /* 0x0ffffffe04027836 */ /* 0x001fe20000000000 */
[----:B------:R-:W-:-:S05]  /*0200*/  LOP3.LUT R4, RZ, UR8, RZ, 0x33, !PT ;  /* 0x00000008ff047c12 */ /* 0x000fca000f8e33ff */
[----:B------:R0:W1:Y:S02]  /*0210*/  F2I.FTZ.U32.TRUNC.NTZ R3, R2 ;  /* 0x0000000200037305 */ /* 0x000064000021f000 */
[----:B0-----:R-:W-:Y:S01]  /*0220*/  IMAD.MOV.U32 R2, RZ, RZ, RZ ;  /* 0x000000ffff027224 */ /* 0x001fe200078e00ff */
[----:B-1----:R-:W-:-:S05]  /*0230*/  IADD3 R5, PT, PT, RZ, -R3, RZ ;  /* 0x80000003ff057210 */ /* 0x002fca0007ffe0ff */
[----:B------:R-:W-:-:S04]  /*0240*/  IMAD R5, R5, UR8, RZ ;  /* 0x0000000805057c24 */ /* 0x000fc8000f8e02ff */
[----:B------:R-:W-:-:S06]  /*0250*/  IMAD.HI.U32 R3, R3, R5, R2 ;  /* 0x0000000503037227 */ /* 0x000fcc00078e0002 */
[----:B------:R-:W-:-:S04]  /*0260*/  IMAD.HI.U32 R5, R3, R6, RZ ;  /* 0x0000000603057227 */ /* 0x000fc800078e00ff */
[----:B------:R-:W-:Y:S01]  /*0270*/  IMAD.HI.U32 R7, R3, R8, RZ ;  /* 0x0000000803077227 */ /* 0x000fe200078e00ff */
[----:B------:R-:W-:-:S03]  /*0280*/  IADD3 R3, PT, PT, -R5, RZ, RZ ;  /* 0x000000ff05037210 */ /* 0x000fc60007ffe1ff */
[----:B------:R-:W-:Y:S02]  /*0290*/  IMAD.MOV R9, RZ, RZ, -R7 ;  /* 0x000000ffff097224 */ /* 0x000fe400078e0a07 */
[----:B------:R-:W-:Y:S02]  /*02a0*/  IMAD R3, R3, UR8, R6 ;  /* 0x0000000803037c24 */ /* 0x000fe4000f8e0206 */
[----:B------:R-:W-:-:S03]  /*02b0*/  IMAD R2, R9, UR8, R8 ;  /* 0x0000000809027c24 */ /* 0x000fc6000f8e0208 */
[----:B------:R-:W-:Y:S02]  /*02c0*/  ISETP.GE.U32.AND P2, PT, R3, UR8, PT ;  /* 0x0000000803007c0c */ /* 0x000fe4000bf46070 */
[----:B------:R-:W-:-:S11]  /*02d0*/  ISETP.GE.U32.AND P3, PT, R2, UR8, PT ;  /* 0x0000000802007c0c */ /* 0x000fd6000bf66070 */
[----:B------:R-:W-:Y:S02]  /*02e0*/  @P2 IADD3 R3, PT, PT, R3, -UR8, RZ ;  /* 0x8000000803032c10 */ /* 0x000fe4000fffe0ff */
[----:B------:R-:W-:Y:S01]  /*02f0*/  @P3 VIADD R2, R2, -UR8 ;  /* 0x8000000802023c36 */ /* 0x000fe20008000000 */
[----:B------:R-:W-:Y:S01]  /*0300*/  @P2 IADD3 R5, PT, PT, R5, 0x1, RZ ;  /* 0x0000000105052810 */ /* 0x000fe20007ffe0ff */
[----:B------:R-:W-:Y:S01]  /*0310*/  @P3 VIADD R7, R7, 0x1 ;  /* 0x0000000107073836 */ /* 0x000fe20000000000 */
[----:B------:R-:W-:Y:S02]  /*0320*/  ISETP.GE.U32.AND P0, PT, R3, UR8, PT ;  /* 0x0000000803007c0c */ /* 0x000fe4000bf06070 */
[----:B------:R-:W-:Y:S02]  /*0330*/  ISETP.GE.U32.AND P1, PT, R2, UR8, PT ;  /* 0x0000000802007c0c */ /* 0x000fe4000bf26070 */
[----:B------:R-:W0:Y:S01]  /*0340*/  LDC.64 R2, c[0x0][0x388] ;  /* 0x0000e200ff027b82 */ /* 0x000e220000000a00 */
[----:B------:R-:W-:-:S08]  /*0350*/  ISETP.NE.U32.AND P2, PT, RZ, UR8, PT ;  /* 0x00000008ff007c0c */ /* 0x000fd0000bf45070 */
[----:B------:R-:W-:Y:S02]  /*0360*/  @P0 IADD3 R5, PT, PT, R5, 0x1, RZ ;  /* 0x0000000105050810 */ /* 0x000fe40007ffe0ff */
[----:B------:R-:W-:Y:S02]  /*0370*/  @P1 IADD3 R7, PT, PT, R7, 0x1, RZ ;  /* 0x0000000107071810 */ /* 0x000fe40007ffe0ff */
[C---:B------:R-:W-:Y:S02]  /*0380*/  SEL R5, R4.reuse, R5, !P2 ;  /* 0x0000000504057207 */ /* 0x040fe40005000000 */
[----:B------:R-:W-:-:S05]  /*0390*/  SEL R4, R4, R7, !P2 ;  /* 0x0000000704047207 */ /* 0x000fca0005000000 */
[----:B------:R-:W-:-:S04]  /*03a0*/  IMAD R5, R5, UR5, R4 ;  /* 0x0000000505057c24 */ /* 0x000fc8000f8e0204 */
[----:B0-----:R-:W-:-:S05]  /*03b0*/  IMAD.WIDE R2, R5, 0x4, R2 ;  /* 0x0000000405027825 */ /* 0x001fca00078e0202 */
[----:B-----5:R-:W-:Y:S01]  /*03c0*/  STG.E desc[UR6][R2.64], R0 ;  /* 0x0000000002007986 */ /* 0x020fe2000c101906 */
[----:B------:R-:W-:Y:S05]  /*03d0*/  EXIT ;  /* 0x000000000000794d */ /* 0x000fea0003800000 */
.L_x_4:
[----:B------:R-:W-:-:S00]  /*03e0*/  BRA `(.L_x_4) ;  /* 0xfffffffc00fc7947 */ /* 0x000fc0000383ffff */
[----:B------:R-:W-:-:S00]  /*03f0*/  NOP ;  /* 0x0000000000007918 */ /* 0x000fc00000000000 */
        /* <DEDUP_REMOVED lines=8> */
.L_x_5:


//--------------------- .nv.shared.reserved.0     --------------------------
	.section	.nv.shared.reserved.0,"aw",@nobits
	.weak		__nv_reservedSMEM_offset_0_alias
	.size		__nv_reservedSMEM_offset_0_alias, 0, 64
	.other		__nv_reservedSMEM_offset_0_alias,@"STO_CUDA_RESERVED_SHARED STV_DEFAULT"
__nv_reservedSMEM_offset_0_alias:
	.zero		0
	.zero		64


//--------------------- .nv.constant0._Z16warpReduceKernelPKfPfii --------------------------
	.section	.nv.constant0._Z16warpReduceKernelPKfPfii,"a",@progbits
	.sectionflags	@""
	.align	4
.nv.constant0._Z16warpReduceKernelPKfPfii:
	.zero		920


//--------------------- SYMBOLS --------------------------

	.type		.nv.reservedSmem.offset0,@object
	.size		.nv.reservedSmem.offset0,0x4
